	.headerflags	@"EF_CUDA_TEXMODE_UNIFIED EF_CUDA_64BIT_ADDRESS EF_CUDA_ACCELERATORS EF_CUDA_SM90 EF_CUDA_VIRTUAL_SM(EF_CUDA_SM90)"
	.elftype	@"ET_EXEC"


//--------------------- .nv.info                  --------------------------
	.section	.nv.info,"",@"SHT_CUDA_INFO"
	.align	4


	//----- nvinfo : EIATTR_REGCOUNT
	.align		4
        /*0000*/ 	.byte	0x04, 0x2f
        /*0002*/ 	.short	(.L_3 - .L_2)
	.align		4
.L_2:
        /*0004*/ 	.word	index@(triton_poi_fused__native_batch_norm_legit_no_training_add_div_hardtanh_mul_50)
        /*0008*/ 	.word	0x00000018


	//----- nvinfo : EIATTR_MIN_STACK_SIZE
	.align		4
.L_3:
        /*000c*/ 	.byte	0x04, 0x12
        /*000e*/ 	.short	(.L_5 - .L_4)
	.align		4
.L_4:
        /*0010*/ 	.word	index@(triton_poi_fused__native_batch_norm_legit_no_training_add_div_hardtanh_mul_50)
        /*0014*/ 	.word	0x00000000


	//----- nvinfo : EIATTR_FRAME_SIZE
	.align		4
.L_5:
        /*0018*/ 	.byte	0x04, 0x11
        /*001a*/ 	.short	(.L_7 - .L_6)
	.align		4
.L_6:
        /*001c*/ 	.word	index@(triton_poi_fused__native_batch_norm_legit_no_training_add_div_hardtanh_mul_50)
        /*0020*/ 	.word	0x00000000


	//----- nvinfo : EIATTR_MIN_STACK_SIZE
	.align		4
.L_7:
        /*0024*/ 	.byte	0x04, 0x12
        /*0026*/ 	.short	(.L_9 - .L_8)
	.align		4
.L_8:
        /*0028*/ 	.word	index@(triton_poi_fused__native_batch_norm_legit_no_training_add_div_hardtanh_mul_50)
        /*002c*/ 	.word	0x00000000
.L_9:


//--------------------- .nv.info.triton_poi_fused__native_batch_norm_legit_no_training_add_div_hardtanh_mul_50 --------------------------
	.section	.nv.info.triton_poi_fused__native_batch_norm_legit_no_training_add_div_hardtanh_mul_50,"",@"SHT_CUDA_INFO"
	.sectionflags	@""
	.align	4


	//----- nvinfo : EIATTR_CUDA_API_VERSION
	.align		4
        /*0000*/ 	.byte	0x04, 0x37
        /*0002*/ 	.short	(.L_11 - .L_10)
.L_10:
        /*0004*/ 	.word	0x0000007c


	//----- nvinfo : EIATTR_KPARAM_INFO
	.align		4
.L_11:
        /*0008*/ 	.byte	0x04, 0x17
        /*000a*/ 	.short	(.L_13 - .L_12)
.L_12:
        /*000c*/ 	.word	0x00000000
        /*0010*/ 	.short	0x0006
        /*0012*/ 	.short	0x0030
        /*0014*/ 	.byte	0x00, 0xf0, 0x11, 0x00


	//----- nvinfo : EIATTR_KPARAM_INFO
	.align		4
.L_13:
        /*0018*/ 	.byte	0x04, 0x17
        /*001a*/ 	.short	(.L_15 - .L_14)
.L_14:
        /*001c*/ 	.word	0x00000000
        /*0020*/ 	.short	0x0005
        /*0022*/ 	.short	0x0028
        /*0024*/ 	.byte	0x00, 0xf4, 0x21, 0x00


	//----- nvinfo : EIATTR_KPARAM_INFO
	.align		4
.L_15:
        /*0028*/ 	.byte	0x04, 0x17
        /*002a*/ 	.short	(.L_17 - .L_16)
.L_16:
        /*002c*/ 	.word	0x00000000
        /*0030*/ 	.short	0x0004
        /*0032*/ 	.short	0x0020
        /*0034*/ 	.byte	0x00, 0xf4, 0x21, 0x00


	//----- nvinfo : EIATTR_KPARAM_INFO
	.align		4
.L_17:
        /*0038*/ 	.byte	0x04, 0x17
        /*003a*/ 	.short	(.L_19 - .L_18)
.L_18:
        /*003c*/ 	.word	0x00000000
        /*0040*/ 	.short	0x0003
        /*0042*/ 	.short	0x0018
        /*0044*/ 	.byte	0x00, 0xf4, 0x21, 0x00


	//----- nvinfo : EIATTR_KPARAM_INFO
	.align		4
.L_19:
        /*0048*/ 	.byte	0x04, 0x17
        /*004a*/ 	.short	(.L_21 - .L_20)
.L_20:
        /*004c*/ 	.word	0x00000000
        /*0050*/ 	.short	0x0002
        /*0052*/ 	.short	0x0010
        /*0054*/ 	.byte	0x00, 0xf4, 0x21, 0x00


	//----- nvinfo : EIATTR_KPARAM_INFO
	.align		4
.L_21:
        /*0058*/ 	.byte	0x04, 0x17
        /*005a*/ 	.short	(.L_23 - .L_22)
.L_22:
        /*005c*/ 	.word	0x00000000
        /*0060*/ 	.short	0x0001
        /*0062*/ 	.short	0x0008
        /*0064*/ 	.byte	0x00, 0xf4, 0x21, 0x00


	//----- nvinfo : EIATTR_KPARAM_INFO
	.align		4
.L_23:
        /*0068*/ 	.byte	0x04, 0x17
        /*006a*/ 	.short	(.L_25 - .L_24)
.L_24:
        /*006c*/ 	.word	0x00000000
        /*0070*/ 	.short	0x0000
        /*0072*/ 	.short	0x0000
        /*0074*/ 	.byte	0x00, 0xf4, 0x21, 0x00


	//----- nvinfo : EIATTR_SPARSE_MMA_MASK
	.align		4
.L_25:
        /*0078*/ 	.byte	0x03, 0x50
        /*007a*/ 	.short	0x0000


	//----- nvinfo : EIATTR_MAXREG_COUNT
	.align		4
        /*007c*/ 	.byte	0x03, 0x1b
        /*007e*/ 	.short	0x00ff


	//----- nvinfo : EIATTR_EXIT_INSTR_OFFSETS
	.align		4
        /*0080*/ 	.byte	0x04, 0x1c
        /*0082*/ 	.short	(.L_27 - .L_26)


	//   ....[0]....
.L_26:
        /*0084*/ 	.word	0x000004c0


	//   ....[1]....
        /*0088*/ 	.word	0x00000500


	//----- nvinfo : EIATTR_REQNTID
	.align		4
.L_27:
        /*008c*/ 	.byte	0x04, 0x10
        /*008e*/ 	.short	(.L_29 - .L_28)
.L_28:
        /*0090*/ 	.word	0x00000080
        /*0094*/ 	.word	0x00000001
        /*0098*/ 	.word	0x00000001


	//----- nvinfo : EIATTR_CBANK_PARAM_SIZE
	.align		4
.L_29:
        /*009c*/ 	.byte	0x03, 0x19
        /*009e*/ 	.short	0x0034


	//----- nvinfo : EIATTR_PARAM_CBANK
	.align		4
        /*00a0*/ 	.byte	0x04, 0x0a
        /*00a2*/ 	.short	(.L_31 - .L_30)
	.align		4
.L_30:
        /*00a4*/ 	.word	index@(.nv.constant0.triton_poi_fused__native_batch_norm_legit_no_training_add_div_hardtanh_mul_50)
        /*00a8*/ 	.short	0x0210
        /*00aa*/ 	.short	0x0034


	//----- nvinfo : EIATTR_SW_WAR
	.align		4
.L_31:
        /*00ac*/ 	.byte	0x04, 0x36
        /*00ae*/ 	.short	(.L_33 - .L_32)
.L_32:
        /*00b0*/ 	.word	0x00000008
.L_33:


//--------------------- .nv.callgraph             --------------------------
	.section	.nv.callgraph,"",@"SHT_CUDA_CALLGRAPH"
	.align	4
	.sectionentsize	8
	.align		4
        /*0000*/ 	.word	0x00000000
	.align		4
        /*0004*/ 	.word	0xffffffff
	.align		4
        /*0008*/ 	.word	0x00000000
	.align		4
        /*000c*/ 	.word	0xfffffffe
	.align		4
        /*0010*/ 	.word	0x00000000
	.align		4
        /*0014*/ 	.word	0xfffffffd
	.align		4
        /*0018*/ 	.word	0x00000000
	.align		4
        /*001c*/ 	.word	0xfffffffc


//--------------------- .nv.constant4             --------------------------
	.section	.nv.constant4,"a",@progbits
	.align	8
	.align		8
.nv.constant4:
        /*0000*/ 	.dword	_$_str
	.align		8
        /*0008*/ 	.dword	_$_str_$_2


//--------------------- .text.triton_poi_fused__native_batch_norm_legit_no_training_add_div_hardtanh_mul_50 --------------------------
	.section	.text.triton_poi_fused__native_batch_norm_legit_no_training_add_div_hardtanh_mul_50,"ax",@progbits
	.align	128
        .global         triton_poi_fused__native_batch_norm_legit_no_training_add_div_hardtanh_mul_50
        .type           triton_poi_fused__native_batch_norm_legit_no_training_add_div_hardtanh_mul_50,@function
        .size           triton_poi_fused__native_batch_norm_legit_no_training_add_div_hardtanh_mul_50,(.L_x_1 - triton_poi_fused__native_batch_norm_legit_no_training_add_div_hardtanh_mul_50)
        .other          triton_poi_fused__native_batch_norm_legit_no_training_add_div_hardtanh_mul_50,@"STO_CUDA_ENTRY STV_DEFAULT"
triton_poi_fused__native_batch_norm_legit_no_training_add_div_hardtanh_mul_50:
.text.triton_poi_fused__native_batch_norm_legit_no_training_add_div_hardtanh_mul_50:
[----:B------:R-:W0:Y:S01]  /*0000*/  LDC R1, c[0x0][0x28] ;  /* 0x00000a00ff017b82 */ /* 0x000e220000000800 */
[----:B------:R-:W1:Y:S01]  /*0010*/  S2R R0, SR_TID.X ;  /* 0x0000000000007919 */ /* 0x000e620000002100 */
[----:B------:R-:W-:-:S06]  /*0020*/  HFMA2.MMA R2, -RZ, RZ, 0, 0 ;  /* 0x00000000ff027435 */ /* 0x000fcc00000001ff */
[----:B------:R-:W2:Y:S01]  /*0030*/  LDC.64 R10, c[0x0][0x228] ;  /* 0x00008a00ff0a7b82 */ /* 0x000ea20000000a00 */
[----:B------:R-:W-:Y:S01]  /*0040*/  ULDC.64 UR4, c[0x0][0x208] ;  /* 0x0000820000047ab9 */ /* 0x000fe20000000a00 */
[----:B------:R-:W3:Y:S06]  /*0050*/  S2R R3, SR_CTAID.X ;  /* 0x0000000000037919 */ /* 0x000eec0000002500 */
[----:B------:R-:W4:Y:S08]  /*0060*/  LDC.64 R16, c[0x0][0x220] ;  /* 0x00008800ff107b82 */ /* 0x000f300000000a00 */
[----:B------:R-:W5:Y:S08]  /*0070*/  LDC.64 R14, c[0x0][0x218] ;  /* 0x00008600ff0e7b82 */ /* 0x000f700000000a00 */
[----:B------:R-:W5:Y:S01]  /*0080*/  LDC.64 R18, c[0x0][0x230] ;  /* 0x00008c00ff127b82 */ /* 0x000f620000000a00 */
[----:B-1----:R-:W-:-:S07]  /*0090*/  SHF.L.U32 R0, R0, 0x1, RZ ;  /* 0x0000000100007819 */ /* 0x002fce00000006ff */
[----:B------:R-:W1:Y:S01]  /*00a0*/  LDC.64 R20, c[0x0][0x238] ;  /* 0x00008e00ff147b82 */ /* 0x000e620000000a00 */
[----:B------:R-:W-:-:S04]  /*00b0*/  LOP3.LUT R0, R0, 0xfe, RZ, 0xc0, !PT ;  /* 0x000000fe00007812 */ /* 0x000fc800078ec0ff */
[----:B---3--:R-:W-:-:S04]  /*00c0*/  LEA R3, R3, R0, 0x8 ;  /* 0x0000000003037211 */ /* 0x008fc800078e40ff */
[C---:B------:R-:W-:Y:S01]  /*00d0*/  ISETP.GE.AND P0, PT, R3.reuse, 0x1e00, PT ;  /* 0x00001e000300780c */ /* 0x040fe20003f06270 */
[----:B------:R-:W-:-:S05]  /*00e0*/  IMAD.HI R0, R3, -0x77777777, R2 ;  /* 0x8888888903007827 */ /* 0x000fca00078e0202 */
[----:B------:R-:W-:-:S04]  /*00f0*/  SHF.R.U32.HI R5, RZ, 0x1f, R0 ;  /* 0x0000001fff057819 */ /* 0x000fc80000011600 */
[----:B------:R-:W-:-:S05]  /*0100*/  LEA.HI.SX32 R5, R0, R5, 0x18 ;  /* 0x0000000500057211 */ /* 0x000fca00078fc2ff */
[----:B------:R-:W-:Y:S01]  /*0110*/  IMAD R13, R5, -0x1e0, R3 ;  /* 0xfffffe20050d7824 */ /* 0x000fe200078e0203 */
[----:B------:R-:W-:-:S03]  /*0120*/  CS2R R4, SRZ ;  /* 0x0000000000047805 */ /* 0x000fc6000001ff00 */
[----:B--2---:R-:W-:-:S05]  /*0130*/  IMAD.WIDE R10, R13, 0x4, R10 ;  /* 0x000000040d0a7825 */ /* 0x004fca00078e020a */
[----:B------:R2:W3:Y:S01]  /*0140*/  @!P0 LDG.E.EL.64 R4, desc[UR4][R10.64] ;  /* 0x000000040a048981 */ /* 0x0004e2000c2e1b00 */
[----:B------:R-:W-:Y:S02]  /*0150*/  CS2R R6, SRZ ;  /* 0x0000000000067805 */ /* 0x000fe4000001ff00 */
[----:B------:R-:W-:Y:S01]  /*0160*/  CS2R R8, SRZ ;  /* 0x0000000000087805 */ /* 0x000fe2000001ff00 */
[----:B----4-:R-:W-:-:S04]  /*0170*/  IMAD.WIDE R16, R13, 0x4, R16 ;  /* 0x000000040d107825 */ /* 0x010fc800078e0210 */
[----:B-----5:R-:W-:Y:S01]  /*0180*/  IMAD.WIDE R14, R3, 0x4, R14 ;  /* 0x00000004030e7825 */ /* 0x020fe200078e020e */
[----:B------:R-:W4:Y:S01]  /*0190*/  @!P0 LDG.E.EL.64 R6, desc[UR4][R16.64] ;  /* 0x0000000410068981 */ /* 0x000f22000c2e1b00 */
[----:B--2---:R-:W-:Y:S02]  /*01a0*/  CS2R R10, SRZ ;  /* 0x00000000000a7805 */ /* 0x004fe4000001ff00 */
[C---:B0-----:R-:W-:Y:S01]  /*01b0*/  IMAD.WIDE R18, R13.reuse, 0x4, R18 ;  /* 0x000000040d127825 */ /* 0x041fe200078e0212 */
[----:B------:R0:W4:Y:S03]  /*01c0*/  @!P0 LDG.E.64 R8, desc[UR4][R14.64] ;  /* 0x000000040e088981 */ /* 0x000126000c1e1b00 */
[----:B-1----:R-:W-:Y:S01]  /*01d0*/  IMAD.WIDE R20, R13, 0x4, R20 ;  /* 0x000000040d147825 */ /* 0x002fe200078e0214 */
[----:B------:R-:W-:-:S04]  /*01e0*/  CS2R R12, SRZ ;  /* 0x00000000000c7805 */ /* 0x000fc8000001ff00 */
[----:B------:R-:W2:Y:S04]  /*01f0*/  @!P0 LDG.E.EL.64 R10, desc[UR4][R20.64] ;  /* 0x00000004140a8981 */ /* 0x000ea8000c2e1b00 */
[----:B------:R-:W2:Y:S01]  /*0200*/  @!P0 LDG.E.EL.64 R12, desc[UR4][R18.64] ;  /* 0x00000004120c8981 */ /* 0x000ea2000c2e1b00 */
[----:B0-----:R-:W-:Y:S01]  /*0210*/  MOV R15, 0x3e800000 ;  /* 0x3e800000000f7802 */ /* 0x001fe20000000f00 */
[----:B---3--:R-:W-:Y:S01]  /*0220*/  FADD R4, R4, 9.9999997473787516356e-06 ;  /* 0x3727c5ac04047421 */ /* 0x008fe20000000000 */
[----:B------:R-:W-:-:S03]  /*0230*/  FADD R5, R5, 9.9999997473787516356e-06 ;  /* 0x3727c5ac05057421 */ /* 0x000fc60000000000 */
[----:B------:R-:W0:Y:S08]  /*0240*/  MUFU.SQRT R0, R4 ;  /* 0x0000000400007308 */ /* 0x000e300000002000 */
[----:B------:R-:W1:Y:S01]  /*0250*/  MUFU.SQRT R2, R5 ;  /* 0x0000000500027308 */ /* 0x000e620000002000 */
[C---:B0-----:R-:W-:Y:S02]  /*0260*/  FSETP.GT.AND P1, PT, R0.reuse, 8.50705917302346158658e+37, PT ;  /* 0x7e8000000000780b */ /* 0x041fe40003f24000 */
[----:B------:R-:W-:-:S02]  /*0270*/  FSETP.GEU.AND P3, PT, R0, 1.175494350822287508e-38, PT ;  /* 0x008000000000780b */ /* 0x000fc40003f6e000 */
[C---:B-1----:R-:W-:Y:S02]  /*0280*/  FSETP.GT.AND P2, PT, R2.reuse, 8.50705917302346158658e+37, PT ;  /* 0x7e8000000200780b */ /* 0x042fe40003f44000 */
[----:B------:R-:W-:-:S07]  /*0290*/  FSETP.GEU.AND P4, PT, R2, 1.175494350822287508e-38, PT ;  /* 0x008000000200780b */ /* 0x000fce0003f8e000 */
[----:B------:R-:W-:-:S04]  /*02a0*/  @P1 FMUL R0, R0, 0.25 ;  /* 0x3e80000000001820 */ /* 0x000fc80000400000 */
[----:B------:R-:W-:Y:S01]  /*02b0*/  @!P3 FMUL R0, R0, 16777216 ;  /* 0x4b8000000000b820 */ /* 0x000fe20000400000 */
[----:B------:R-:W-:-:S04]  /*02c0*/  @P2 FMUL R2, R2, 0.25 ;  /* 0x3e80000002022820 */ /* 0x000fc80000400000 */
[----:B------:R-:W-:Y:S01]  /*02d0*/  @!P4 FMUL R2, R2, 16777216 ;  /* 0x4b8000000202c820 */ /* 0x000fe20000400000 */
[----:B------:R-:W0:Y:S01]  /*02e0*/  MUFU.RCP R0, R0 ;  /* 0x0000000000007308 */ /* 0x000e220000001000 */
[----:B------:R-:W-:-:S07]  /*02f0*/  FSEL R5, R15, 1, P1 ;  /* 0x3f8000000f057808 */ /* 0x000fce0000800000 */
[----:B------:R-:W1:Y:S01]  /*0300*/  MUFU.RCP R2, R2 ;  /* 0x0000000200027308 */ /* 0x000e620000001000 */
[----:B------:R-:W-:Y:S01]  /*0310*/  FSEL R15, R15, 1, P2 ;  /* 0x3f8000000f0f7808 */ /* 0x000fe20001000000 */
[----:B------:R-:W-:Y:S01]  /*0320*/  @!P3 FMUL R5, R5, 16777216 ;  /* 0x4b8000000505b820 */ /* 0x000fe20000400000 */
[----:B----4-:R-:W-:-:S03]  /*0330*/  FADD R6, -R6, R8 ;  /* 0x0000000806067221 */ /* 0x010fc60000000100 */
[----:B------:R-:W-:Y:S01]  /*0340*/  @!P4 FMUL R15, R15, 16777216 ;  /* 0x4b8000000f0fc820 */ /* 0x000fe20000400000 */
[----:B0-----:R-:W-:Y:S01]  /*0350*/  FMUL R5, R0, R5 ;  /* 0x0000000500057220 */ /* 0x001fe20000400000 */
[----:B------:R-:W-:-:S03]  /*0360*/  FADD R7, -R7, R9 ;  /* 0x0000000907077221 */ /* 0x000fc60000000100 */
[----:B------:R-:W-:Y:S01]  /*0370*/  FMUL R5, R6, R5 ;  /* 0x0000000506057220 */ /* 0x000fe20000400000 */
[----:B-1----:R-:W-:-:S03]  /*0380*/  FMUL R4, R2, R15 ;  /* 0x0000000f02047220 */ /* 0x002fc60000400000 */
[----:B--2---:R-:W-:Y:S01]  /*0390*/  FFMA R10, R5, R12, R10 ;  /* 0x0000000c050a7223 */ /* 0x004fe2000000000a */
[----:B------:R-:W-:-:S03]  /*03a0*/  FMUL R4, R7, R4 ;  /* 0x0000000407047220 */ /* 0x000fc60000400000 */
[----:B------:R-:W-:Y:S01]  /*03b0*/  FADD R0, R10, 3 ;  /* 0x404000000a007421 */ /* 0x000fe20000000000 */
[----:B------:R-:W-:-:S04]  /*03c0*/  FFMA R11, R4, R13, R11 ;  /* 0x0000000d040b7223 */ /* 0x000fc8000000000b */
[C---:B------:R-:W-:Y:S01]  /*03d0*/  FSETP.GTU.AND P1, PT, R0.reuse, RZ, PT ;  /* 0x000000ff0000720b */ /* 0x040fe20003f2c000 */
[----:B------:R-:W0:Y:S01]  /*03e0*/  LDC.64 R4, c[0x0][0x210] ;  /* 0x00008400ff047b82 */ /* 0x000e220000000a00 */
[----:B------:R-:W-:Y:S02]  /*03f0*/  FADD R2, R11, 3 ;  /* 0x404000000b027421 */ /* 0x000fe40000000000 */
[----:B------:R-:W-:-:S03]  /*0400*/  FSEL R7, R0, RZ, P1 ;  /* 0x000000ff00077208 */ /* 0x000fc60000800000 */
[----:B------:R-:W-:-:S04]  /*0410*/  FSETP.GTU.AND P2, PT, R2, RZ, PT ;  /* 0x000000ff0200720b */ /* 0x000fc80003f4c000 */
[----:B------:R-:W-:Y:S02]  /*0420*/  FSEL R0, R2, RZ, P2 ;  /* 0x000000ff02007208 */ /* 0x000fe40001000000 */
[C---:B------:R-:W-:Y:S02]  /*0430*/  FSETP.GEU.AND P3, PT, R7.reuse, 6, PT ;  /* 0x40c000000700780b */ /* 0x040fe40003f6e000 */
[C---:B------:R-:W-:Y:S02]  /*0440*/  FSETP.GEU.AND P4, PT, R0.reuse, 6, PT ;  /* 0x40c000000000780b */ /* 0x040fe40003f8e000 */
[----:B------:R-:W-:Y:S02]  /*0450*/  FSETP.NAN.AND P1, PT, R7, R7, PT ;  /* 0x000000070700720b */ /* 0x000fe40003f28000 */
[----:B------:R-:W-:-:S07]  /*0460*/  FSETP.NAN.AND P2, PT, R0, R0, PT ;  /* 0x000000000000720b */ /* 0x000fce0003f48000 */
[----:B------:R-:W-:Y:S02]  /*0470*/  @P3 FSEL R7, R7, 6, P1 ;  /* 0x40c0000007073808 */ /* 0x000fe40000800000 */
[----:B------:R-:W-:Y:S01]  /*0480*/  @P4 FSEL R0, R0, 6, P2 ;  /* 0x40c0000000004808 */ /* 0x000fe20001000000 */
[----:B0-----:R-:W-:-:S04]  /*0490*/  IMAD.WIDE R2, R3, 0x4, R4 ;  /* 0x0000000403027825 */ /* 0x001fc800078e0204 */
[----:B------:R-:W-:Y:S01]  /*04a0*/  FMUL R7, R10, R7 ;  /* 0x000000070a077220 */ /* 0x000fe20000400000 */
[----:B------:R-:W-:Y:S01]  /*04b0*/  FMUL R0, R11, R0 ;  /* 0x000000000b007220 */ /* 0x000fe20000400000 */
[----:B------:R-:W-:Y:S06]  /*04c0*/  @P0 EXIT ;  /* 0x000000000000094d */ /* 0x000fec0003800000 */
[----:B------:R-:W-:Y:S01]  /*04d0*/  FMUL R4, R7, 0.16666667163372039795 ;  /* 0x3e2aaaab07047820 */ /* 0x000fe20000400000 */
[----:B------:R-:W-:-:S05]  /*04e0*/  FMUL R5, R0, 0.16666667163372039795 ;  /* 0x3e2aaaab00057820 */ /* 0x000fca0000400000 */
[----:B------:R-:W-:Y:S01]  /*04f0*/  STG.E.64 desc[UR4][R2.64], R4 ;  /* 0x0000000402007986 */ /* 0x000fe2000c101b04 */
[----:B------:R-:W-:Y:S05]  /*0500*/  EXIT ;  /* 0x000000000000794d */ /* 0x000fea0003800000 */
.L_x_0:
[----:B------:R-:W-:-:S00]  /*0510*/  BRA `(.L_x_0) ;  /* 0xfffffffc00fc7947 */ /* 0x000fc0000383ffff */
[----:B------:R-:W-:-:S00]  /*0520*/  NOP ;  /* 0x0000000000007918 */ /* 0x000fc00000000000 */
        /* <DEDUP_REMOVED lines=13> */
.L_x_1:


//--------------------- .nv.global.init           --------------------------
	.section	.nv.global.init,"aw",@progbits
.nv.global.init:
	.type		_$_str,@object
	.size		_$_str,(_$_str_$_2 - _$_str)
_$_str:
        /*0000*/ 	.byte	0x5f, 0x5f, 0x43, 0x55, 0x44, 0x41, 0x5f, 0x46, 0x54, 0x5a, 0x00
	.type		_$_str_$_2,@object
	.size		_$_str_$_2,(.L_1 - _$_str_$_2)
_$_str_$_2:
        /*000b*/ 	.byte	0x5f, 0x5f, 0x43, 0x55, 0x44, 0x41, 0x5f, 0x50, 0x52, 0x45, 0x43, 0x5f, 0x53, 0x51, 0x52, 0x54
        /*001b*/ 	.byte	0x00
.L_1:


//--------------------- .nv.constant0.triton_poi_fused__native_batch_norm_legit_no_training_add_div_hardtanh_mul_50 --------------------------
	.section	.nv.constant0.triton_poi_fused__native_batch_norm_legit_no_training_add_div_hardtanh_mul_50,"a",@progbits
	.sectionflags	@""
	.align	4
.nv.constant0.triton_poi_fused__native_batch_norm_legit_no_training_add_div_hardtanh_mul_50:
	.zero		580
